//
// Generated by NVIDIA NVVM Compiler
//
// Compiler Build ID: CL-36424714
// Cuda compilation tools, release 13.0, V13.0.88
// Based on NVVM 20.0.0
//

.version 9.0
.target sm_100
.address_size 64

	// .globl	_Z13check_resultsP11bitrle_elem
.extern .func  (.param .b32 func_retval0) vprintf
(
	.param .b64 vprintf_param_0,
	.param .b64 vprintf_param_1
)
;
.global .align 4 .u32 n_pulses;
.global .align 1 .b8 $str[18] = {37, 100, 32, 112, 117, 108, 115, 101, 115, 32, 101, 110, 99, 111, 100, 101, 100};
.global .align 1 .b8 $str$1[41] = {101, 108, 101, 109, 115, 91, 37, 100, 93, 58, 32, 112, 111, 115, 105, 116, 105, 111, 110, 32, 61, 32, 37, 117, 44, 32, 100, 117, 114, 97, 116, 105, 111, 110, 32, 61, 32, 37, 117, 10};

.visible .entry _Z13check_resultsP11bitrle_elem(
	.param .u64 .ptr .align 1 _Z13check_resultsP11bitrle_elem_param_0
)
{
	.local .align 8 .b8 	__local_depot0[16];
	.reg .b64 	%SP;
	.reg .b64 	%SPL;
	.reg .pred 	%p<3>;
	.reg .b32 	%r<15>;
	.reg .b64 	%rd<12>;

	mov.u64 	%SPL, __local_depot0;
	cvta.local.u64 	%SP, %SPL;
	ld.param.u64 	%rd3, [_Z13check_resultsP11bitrle_elem_param_0];
	add.u64 	%rd4, %SP, 0;
	add.u64 	%rd1, %SPL, 0;
	ld.global.u32 	%r3, [n_pulses];
	st.local.u32 	[%rd1], %r3;
	mov.u64 	%rd5, $str;
	cvta.global.u64 	%rd6, %rd5;
	{ // callseq 0, 0
	.param .b64 param0;
	st.param.b64 	[param0], %rd6;
	.param .b64 param1;
	st.param.b64 	[param1], %rd4;
	.param .b32 retval0;
	call.uni (retval0), 
	vprintf, 
	(
	param0, 
	param1
	);
	ld.param.b32 	%r4, [retval0];
	} // callseq 0
	ld.global.u32 	%r6, [n_pulses];
	setp.lt.s32 	%p1, %r6, 1;
	@%p1 bra 	$L__BB0_3;
	cvta.to.global.u64 	%rd2, %rd3;
	mov.b32 	%r14, 0;
	mov.u64 	%rd9, $str$1;
$L__BB0_2:
	mul.wide.u32 	%rd7, %r14, 8;
	add.s64 	%rd8, %rd2, %rd7;
	ld.global.u32 	%r8, [%rd8];
	ld.global.u32 	%r9, [%rd8+4];
	st.local.v2.u32 	[%rd1], {%r14, %r8};
	st.local.u32 	[%rd1+8], %r9;
	cvta.global.u64 	%rd10, %rd9;
	{ // callseq 1, 0
	.param .b64 param0;
	st.param.b64 	[param0], %rd10;
	.param .b64 param1;
	st.param.b64 	[param1], %rd4;
	.param .b32 retval0;
	call.uni (retval0), 
	vprintf, 
	(
	param0, 
	param1
	);
	ld.param.b32 	%r10, [retval0];
	} // callseq 1
	add.s32 	%r14, %r14, 1;
	ld.global.u32 	%r12, [n_pulses];
	min.s32 	%r13, %r12, 32;
	setp.lt.s32 	%p2, %r14, %r13;
	@%p2 bra 	$L__BB0_2;
$L__BB0_3:
	ret;

}


// ===== COMPILED SASS (sm_100) =====

	.target	sm_100

	.elftype	@"ET_EXEC"


//--------------------- .note.nv.tkinfo           --------------------------
	.section	.note.nv.tkinfo,"",@"SHT_NOTE"
	.sectionflags	@"SHF_NOTE_NV_TKINFO"
	.tkinfo
        /*0018*/ 	.word	0x00000002
        /*0030*/ 	.string	""
        /*0030*/ 	.string	"ptxas"
        /*0030*/ 	.string	"Cuda compilation tools, release 13.0, V13.0.88"
        /*0030*/ 	.string	"Build cuda_13.0.r13.0/compiler.36424714_0"
        /*0030*/ 	.string	"-arch sm_100 -m 64 "



//--------------------- .note.nv.cuinfo           --------------------------
	.section	.note.nv.cuinfo,"",@"SHT_NOTE"
	.sectionflags	@"SHF_NOTE_NV_CUINFO"
        /*0018*/ 	.short	0x0002
        /*001a*/ 	.short	0x0064
        /*001c*/ 	.short	0x0082
	.zero		2


//--------------------- .nv.info                  --------------------------
	.section	.nv.info,"",@"SHT_CUDA_INFO"
	.align	4


	//----- nvinfo : EIATTR_REGCOUNT
	.align		4
        /*0000*/ 	.byte	0x04, 0x2f
        /*0002*/ 	.short	(.L_4 - .L_3)
	.align		4
.L_3:
        /*0004*/ 	.word	index@(_Z13check_resultsP11bitrle_elem)
        /*0008*/ 	.word	0x00000018


	//----- nvinfo : EIATTR_FRAME_SIZE
	.align		4
.L_4:
        /*000c*/ 	.byte	0x04, 0x11
        /*000e*/ 	.short	(.L_6 - .L_5)
	.align		4
.L_5:
        /*0010*/ 	.word	index@(_Z13check_resultsP11bitrle_elem)
        /*0014*/ 	.word	0x00000010


	//----- nvinfo : EIATTR_MIN_STACK_SIZE
	.align		4
.L_6:
        /*0018*/ 	.byte	0x04, 0x12
        /*001a*/ 	.short	(.L_8 - .L_7)
	.align		4
.L_7:
        /*001c*/ 	.word	index@(_Z13check_resultsP11bitrle_elem)
        /*0020*/ 	.word	0x00000010
.L_8:


//--------------------- .nv.compat                --------------------------
	.section	.nv.compat,"",@"SHT_CUDA_COMPAT_INFO"
	.align	4
        /*0000*/ 	.byte	0x02, 0x09, 0x00, 0x00, 0x02, 0x02, 0x01, 0x00, 0x02, 0x05, 0x05, 0x00, 0x03, 0x07, 0x01, 0x01
        /*0010*/ 	.byte	0x02, 0x03, 0x00, 0x00, 0x02, 0x06, 0x01, 0x00, 0x04, 0x0b, 0x08, 0x00, 0x09, 0x00, 0x00, 0x00
        /*0020*/ 	.byte	0x00, 0x00, 0x00, 0x00


//--------------------- .nv.info._Z13check_resultsP11bitrle_elem --------------------------
	.section	.nv.info._Z13check_resultsP11bitrle_elem,"",@"SHT_CUDA_INFO"
	.sectionflags	@""
	.align	4


	//----- nvinfo : EIATTR_CUDA_API_VERSION
	.align		4
        /*0000*/ 	.byte	0x04, 0x37
        /*0002*/ 	.short	(.L_10 - .L_9)
.L_9:
        /*0004*/ 	.word	0x00000082


	//----- nvinfo : EIATTR_KPARAM_INFO
	.align		4
.L_10:
        /*0008*/ 	.byte	0x04, 0x17
        /*000a*/ 	.short	(.L_12 - .L_11)
.L_11:
        /*000c*/ 	.word	0x00000000
        /*0010*/ 	.short	0x0000
        /*0012*/ 	.short	0x0000
        /*0014*/ 	.byte	0x00, 0xf5, 0x21, 0x00


	//----- nvinfo : EIATTR_SPARSE_MMA_MASK
	.align		4
.L_12:
        /*0018*/ 	.byte	0x03, 0x50
        /*001a*/ 	.short	0x0000


	//----- nvinfo : EIATTR_MAXREG_COUNT
	.align		4
        /*001c*/ 	.byte	0x03, 0x1b
        /*001e*/ 	.short	0x00ff


	//----- nvinfo : EIATTR_EXTERNS
	.align		4
        /*0020*/ 	.byte	0x04, 0x0f
        /*0022*/ 	.short	(.L_14 - .L_13)


	//   ....[0]....
	.align		4
.L_13:
        /*0024*/ 	.word	index@(vprintf)


	//----- nvinfo : EIATTR_MERCURY_ISA_VERSION
	.align		4
.L_14:
        /*0028*/ 	.byte	0x03, 0x5f
        /*002a*/ 	.short	0x0101


	//----- nvinfo : EIATTR_VRC_CTA_INIT_COUNT
	.align		4
        /*002c*/ 	.byte	0x02, 0x4a
	.zero		1
	.zero		1


	//----- nvinfo : EIATTR_SYSCALL_OFFSETS
	.align		4
        /*0030*/ 	.byte	0x04, 0x46
        /*0032*/ 	.short	(.L_16 - .L_15)


	//   ....[0]....
.L_15:
        /*0034*/ 	.word	0x00000120


	//   ....[1]....
        /*0038*/ 	.word	0x00000260


	//----- nvinfo : EIATTR_EXIT_INSTR_OFFSETS
	.align		4
.L_16:
        /*003c*/ 	.byte	0x04, 0x1c
        /*003e*/ 	.short	(.L_18 - .L_17)


	//   ....[0]....
.L_17:
        /*0040*/ 	.word	0x00000160


	//   ....[1]....
        /*0044*/ 	.word	0x000002d0


	//----- nvinfo : EIATTR_CRS_STACK_SIZE
	.align		4
.L_18:
        /*0048*/ 	.byte	0x04, 0x1e
        /*004a*/ 	.short	(.L_20 - .L_19)
.L_19:
        /*004c*/ 	.word	0x00000000


	//----- nvinfo : EIATTR_CBANK_PARAM_SIZE
	.align		4
.L_20:
        /*0050*/ 	.byte	0x03, 0x19
        /*0052*/ 	.short	0x0008


	//----- nvinfo : EIATTR_PARAM_CBANK
	.align		4
        /*0054*/ 	.byte	0x04, 0x0a
        /*0056*/ 	.short	(.L_22 - .L_21)
	.align		4
.L_21:
        /*0058*/ 	.word	index@(.nv.constant0._Z13check_resultsP11bitrle_elem)
        /*005c*/ 	.short	0x0380
        /*005e*/ 	.short	0x0008


	//----- nvinfo : EIATTR_SW_WAR
	.align		4
.L_22:
        /*0060*/ 	.byte	0x04, 0x36
        /*0062*/ 	.short	(.L_24 - .L_23)
.L_23:
        /*0064*/ 	.word	0x00000008
.L_24:


//--------------------- .nv.callgraph             --------------------------
	.section	.nv.callgraph,"",@"SHT_CUDA_CALLGRAPH"
	.align	4
	.sectionentsize	8
	.align		4
        /*0000*/ 	.word	0x00000000
	.align		4
        /*0004*/ 	.word	0xffffffff
	.align		4
        /*0008*/ 	.word	index@(_Z13check_resultsP11bitrle_elem)
	.align		4
        /*000c*/ 	.word	index@(vprintf)
	.align		4
        /*0010*/ 	.word	0x00000000
	.align		4
        /*0014*/ 	.word	0xfffffffe
	.align		4
        /*0018*/ 	.word	0x00000000
	.align		4
        /*001c*/ 	.word	0xfffffffd
	.align		4
        /*0020*/ 	.word	0x00000000
	.align		4
        /*0024*/ 	.word	0xfffffffc


//--------------------- .nv.constant4             --------------------------
	.section	.nv.constant4,"a",@progbits
	.align	8
	.align		8
.nv.constant4:
        /*0000*/ 	.dword	vprintf
	.align		8
        /*0008*/ 	.dword	n_pulses
	.align		8
        /*0010*/ 	.dword	$str
	.align		8
        /*0018*/ 	.dword	$str$1


//--------------------- .text._Z13check_resultsP11bitrle_elem --------------------------
	.section	.text._Z13check_resultsP11bitrle_elem,"ax",@progbits
	.align	128
        .global         _Z13check_resultsP11bitrle_elem
        .type           _Z13check_resultsP11bitrle_elem,@function
        .size           _Z13check_resultsP11bitrle_elem,(.L_x_4 - _Z13check_resultsP11bitrle_elem)
        .other          _Z13check_resultsP11bitrle_elem,@"STO_CUDA_ENTRY STV_DEFAULT"
_Z13check_resultsP11bitrle_elem:
.text._Z13check_resultsP11bitrle_elem:
[----:B------:R-:W0:Y:S08]  /*0000*/  LDC R1, c[0x0][0x37c] ;  /* 0x0000df00ff017b82 */ /* 0x000e300000000800 */
[----:B------:R-:W1:Y:S01]  /*0010*/  LDC.64 R2, c[0x4][0x8] ;  /* 0x01000200ff027b82 */ /* 0x000e620000000a00 */
[----:B------:R-:W1:Y:S01]  /*0020*/  LDCU.64 UR36, c[0x0][0x358] ;  /* 0x00006b00ff2477ac */ /* 0x000e620008000a00 */
[----:B0-----:R-:W-:Y:S01]  /*0030*/  VIADD R1, R1, 0xfffffff0 ;  /* 0xfffffff001017836 */ /* 0x001fe20000000000 */
[----:B------:R-:W0:Y:S01]  /*0040*/  LDCU UR4, c[0x0][0x2f8] ;  /* 0x00005f00ff0477ac */ /* 0x000e220008000800 */
[----:B------:R-:W-:Y:S01]  /*0050*/  MOV R0, 0x0 ;  /* 0x0000000000007802 */ /* 0x000fe20000000f00 */
[----:B------:R-:W2:Y:S01]  /*0060*/  LDCU UR5, c[0x0][0x2fc] ;  /* 0x00005f80ff0577ac */ /* 0x000ea20008000800 */
[----:B------:R-:W3:Y:S01]  /*0070*/  LDCU.64 UR6, c[0x4][0x10] ;  /* 0x01000200ff0677ac */ /* 0x000ee20008000a00 */
[----:B-1----:R-:W4:Y:S01]  /*0080*/  LDG.E R2, desc[UR36][R2.64] ;  /* 0x0000002402027981 */ /* 0x002f22000c1e1900 */
[----:B------:R1:W1:Y:S01]  /*0090*/  LDC.64 R8, c[0x4][R0] ;  /* 0x0100000000087b82 */ /* 0x0002620000000a00 */
[----:B0-----:R-:W-:-:S05]  /*00a0*/  IADD3 R17, P0, PT, R1, UR4, RZ ;  /* 0x0000000401117c10 */ /* 0x001fca000ff1e0ff */
[----:B--2---:R-:W-:Y:S01]  /*00b0*/  IMAD.X R16, RZ, RZ, UR5, P0 ;  /* 0x00000005ff107e24 */ /* 0x004fe200080e06ff */
[----:B---3--:R-:W-:Y:S01]  /*00c0*/  MOV R5, UR7 ;  /* 0x0000000700057c02 */ /* 0x008fe20008000f00 */
[----:B------:R-:W-:Y:S02]  /*00d0*/  IMAD.U32 R4, RZ, RZ, UR6 ;  /* 0x00000006ff047e24 */ /* 0x000fe4000f8e00ff */
[----:B------:R-:W-:Y:S02]  /*00e0*/  IMAD.MOV.U32 R6, RZ, RZ, R17 ;  /* 0x000000ffff067224 */ /* 0x000fe400078e0011 */
[----:B------:R-:W-:Y:S01]  /*00f0*/  IMAD.MOV.U32 R7, RZ, RZ, R16 ;  /* 0x000000ffff077224 */ /* 0x000fe200078e0010 */
[----:B-1--4-:R0:W-:Y:S06]  /*0100*/  STL [R1], R2 ;  /* 0x0000000201007387 */ /* 0x0121ec0000100800 */
[----:B------:R-:W-:-:S07]  /*0110*/  LEPC R20, `(.L_x_0) ;  /* 0x000000001014794e */ /* 0x000fce0000000000 */
[----:B0-----:R-:W-:Y:S05]  /*0120*/  CALL.ABS.NOINC R8 ;  /* 0x0000000008007343 */ /* 0x001fea0003c00000 */
.L_x_0:
[----:B------:R-:W0:Y:S02]  /*0130*/  LDC.64 R2, c[0x4][0x8] ;  /* 0x01000200ff027b82 */ /* 0x000e240000000a00 */
[----:B0-----:R-:W2:Y:S02]  /*0140*/  LDG.E R2, desc[UR36][R2.64] ;  /* 0x0000002402027981 */ /* 0x001ea4000c1e1900 */
[----:B--2---:R-:W-:-:S13]  /*0150*/  ISETP.GE.AND P0, PT, R2, 0x1, PT ;  /* 0x000000010200780c */ /* 0x004fda0003f06270 */
[----:B------:R-:W-:Y:S05]  /*0160*/  @!P0 EXIT ;  /* 0x000000000000894d */ /* 0x000fea0003800000 */
[----:B------:R-:W-:-:S07]  /*0170*/  HFMA2 R2, -RZ, RZ, 0, 0 ;  /* 0x00000000ff027431 */ /* 0x000fce00000001ff */
.L_x_2:
[----:B------:R-:W0:Y:S01]  /*0180*/  LDC.64 R8, c[0x0][0x380] ;  /* 0x0000e000ff087b82 */ /* 0x000e220000000a00 */
[----:B------:R-:W-:Y:S01]  /*0190*/  MOV R10, 0x0 ;  /* 0x00000000000a7802 */ /* 0x000fe20000000f00 */
[----:B------:R-:W1:Y:S01]  /*01a0*/  LDCU.64 UR4, c[0x4][0x18] ;  /* 0x01000300ff0477ac */ /* 0x000e620008000a00 */
[----:B0-----:R-:W-:-:S05]  /*01b0*/  IMAD.WIDE.U32 R8, R2, 0x8, R8 ;  /* 0x0000000802087825 */ /* 0x001fca00078e0008 */
[----:B------:R-:W2:Y:S04]  /*01c0*/  LDG.E R3, desc[UR36][R8.64] ;  /* 0x0000002408037981 */ /* 0x000ea8000c1e1900 */
[----:B------:R-:W3:Y:S01]  /*01d0*/  LDG.E R0, desc[UR36][R8.64+0x4] ;  /* 0x0000042408007981 */ /* 0x000ee2000c1e1900 */
[----:B------:R-:W0:Y:S01]  /*01e0*/  LDC.64 R10, c[0x4][R10] ;  /* 0x010000000a0a7b82 */ /* 0x000e220000000a00 */
[----:B-1----:R-:W-:Y:S01]  /*01f0*/  IMAD.U32 R4, RZ, RZ, UR4 ;  /* 0x00000004ff047e24 */ /* 0x002fe2000f8e00ff */
[----:B------:R-:W-:Y:S01]  /*0200*/  MOV R6, R17 ;  /* 0x0000001100067202 */ /* 0x000fe20000000f00 */
[----:B------:R-:W-:Y:S02]  /*0210*/  IMAD.U32 R5, RZ, RZ, UR5 ;  /* 0x00000005ff057e24 */ /* 0x000fe4000f8e00ff */
[----:B------:R-:W-:Y:S01]  /*0220*/  IMAD.MOV.U32 R7, RZ, RZ, R16 ;  /* 0x000000ffff077224 */ /* 0x000fe200078e0010 */
[----:B--2---:R1:W-:Y:S04]  /*0230*/  STL.64 [R1], R2 ;  /* 0x0000000201007387 */ /* 0x0043e80000100a00 */
[----:B0--3--:R1:W-:Y:S02]  /*0240*/  STL [R1+0x8], R0 ;  /* 0x0000080001007387 */ /* 0x0093e40000100800 */
[----:B------:R-:W-:-:S07]  /*0250*/  LEPC R20, `(.L_x_1) ;  /* 0x000000001014794e */ /* 0x000fce0000000000 */
[----:B-1----:R-:W-:Y:S05]  /*0260*/  CALL.ABS.NOINC R10 ;  /* 0x000000000a007343 */ /* 0x002fea0003c00000 */
.L_x_1:
[----:B------:R-:W0:Y:S02]  /*0270*/  LDC.64 R4, c[0x4][0x8] ;  /* 0x01000200ff047b82 */ /* 0x000e240000000a00 */
[----:B0-----:R-:W2:Y:S01]  /*0280*/  LDG.E R4, desc[UR36][R4.64] ;  /* 0x0000002404047981 */ /* 0x001ea2000c1e1900 */
[----:B------:R-:W-:Y:S02]  /*0290*/  IADD3 R2, PT, PT, R2, 0x1, RZ ;  /* 0x0000000102027810 */ /* 0x000fe40007ffe0ff */
[----:B--2---:R-:W-:-:S04]  /*02a0*/  VIMNMX R3, PT, PT, R4, 0x20, PT ;  /* 0x0000002004037848 */ /* 0x004fc80003fe0100 */
[----:B------:R-:W-:-:S13]  /*02b0*/  ISETP.GE.AND P0, PT, R2, R3, PT ;  /* 0x000000030200720c */ /* 0x000fda0003f06270 */
[----:B------:R-:W-:Y:S05]  /*02c0*/  @!P0 BRA `(.L_x_2) ;  /* 0xfffffffc00ac8947 */ /* 0x000fea000383ffff */
[----:B------:R-:W-:Y:S05]  /*02d0*/  EXIT ;  /* 0x000000000000794d */ /* 0x000fea0003800000 */
.L_x_3:
[----:B------:R-:W-:-:S00]  /*02e0*/  BRA `(.L_x_3) ;  /* 0xfffffffc00fc7947 */ /* 0x000fc0000383ffff */
[----:B------:R-:W-:-:S00]  /*02f0*/  NOP ;  /* 0x0000000000007918 */ /* 0x000fc00000000000 */
        /* <DEDUP_REMOVED lines=8> */
.L_x_4:


//--------------------- .nv.global.init           --------------------------
	.section	.nv.global.init,"aw",@progbits
.nv.global.init:
	.type		$str,@object
	.size		$str,($str$1 - $str)
$str:
        /*0000*/ 	.byte	0x25, 0x64, 0x20, 0x70, 0x75, 0x6c, 0x73, 0x65, 0x73, 0x20, 0x65, 0x6e, 0x63, 0x6f, 0x64, 0x65
        /*0010*/ 	.byte	0x64, 0x00
	.type		$str$1,@object
	.size		$str$1,(.L_2 - $str$1)
$str$1:
        /*0012*/ 	.byte	0x65, 0x6c, 0x65, 0x6d, 0x73, 0x5b, 0x25, 0x64, 0x5d, 0x3a, 0x20, 0x70, 0x6f, 0x73, 0x69, 0x74
        /*0022*/ 	.byte	0x69, 0x6f, 0x6e, 0x20, 0x3d, 0x20, 0x25, 0x75, 0x2c, 0x20, 0x64, 0x75, 0x72, 0x61, 0x74, 0x69
        /*0032*/ 	.byte	0x6f, 0x6e, 0x20, 0x3d, 0x20, 0x25, 0x75, 0x0a, 0x00
.L_2:


//--------------------- .nv.shared.reserved.0     --------------------------
	.section	.nv.shared.reserved.0,"aw",@nobits
	.weak		__nv_reservedSMEM_offset_0_alias
	.size		__nv_reservedSMEM_offset_0_alias, 0, 64
	.other		__nv_reservedSMEM_offset_0_alias,@"STO_CUDA_RESERVED_SHARED STV_DEFAULT"
__nv_reservedSMEM_offset_0_alias:
	.zero		0
	.zero		64


//--------------------- .nv.global                --------------------------
	.section	.nv.global,"aw",@nobits
	.align	4
.nv.global:
	.type		n_pulses,@object
	.size		n_pulses,(.L_0 - n_pulses)
n_pulses:
	.zero		4
.L_0:


//--------------------- .nv.constant0._Z13check_resultsP11bitrle_elem --------------------------
	.section	.nv.constant0._Z13check_resultsP11bitrle_elem,"a",@progbits
	.sectionflags	@""
	.align	4
.nv.constant0._Z13check_resultsP11bitrle_elem:
	.zero		904


//--------------------- SYMBOLS --------------------------

	.type		.nv.reservedSmem.offset0,@object
	.size		.nv.reservedSmem.offset0,0x4
	.type		vprintf,@function
